//
// Generated by NVIDIA NVVM Compiler
//
// Compiler Build ID: CL-36424714
// Cuda compilation tools, release 13.0, V13.0.88
// Based on NVVM 20.0.0
//

.version 9.0
.target sm_100
.address_size 64

	// .globl	_Z16naive_prefix_sumPiS_i

.visible .entry _Z16naive_prefix_sumPiS_i(
	.param .u64 .ptr .align 1 _Z16naive_prefix_sumPiS_i_param_0,
	.param .u64 .ptr .align 1 _Z16naive_prefix_sumPiS_i_param_1,
	.param .u32 _Z16naive_prefix_sumPiS_i_param_2
)
{
	.reg .pred 	%p<11>;
	.reg .b32 	%r<109>;
	.reg .b64 	%rd<20>;

	ld.param.u64 	%rd9, [_Z16naive_prefix_sumPiS_i_param_0];
	ld.param.u64 	%rd8, [_Z16naive_prefix_sumPiS_i_param_1];
	ld.param.u32 	%r31, [_Z16naive_prefix_sumPiS_i_param_2];
	cvta.to.global.u64 	%rd1, %rd9;
	mov.u32 	%r32, %tid.x;
	mov.u32 	%r33, %ctaid.x;
	mov.u32 	%r34, %ntid.x;
	mad.lo.s32 	%r1, %r33, %r34, %r32;
	setp.ge.s32 	%p1, %r1, %r31;
	@%p1 bra 	$L__BB0_15;
	setp.lt.s32 	%p2, %r1, 0;
	mov.b32 	%r108, 0;
	@%p2 bra 	$L__BB0_14;
	add.s32 	%r2, %r1, 1;
	and.b32  	%r3, %r2, 15;
	setp.lt.u32 	%p3, %r1, 15;
	mov.b32 	%r101, 0;
	mov.u32 	%r108, %r101;
	@%p3 bra 	$L__BB0_5;
	and.b32  	%r101, %r2, 2147483632;
	neg.s32 	%r95, %r101;
	add.s64 	%rd18, %rd1, 32;
	mov.b32 	%r108, 0;
$L__BB0_4:
	.pragma "nounroll";
	ld.global.u32 	%r39, [%rd18+-32];
	add.s32 	%r40, %r39, %r108;
	ld.global.u32 	%r41, [%rd18+-28];
	add.s32 	%r42, %r41, %r40;
	ld.global.u32 	%r43, [%rd18+-24];
	add.s32 	%r44, %r43, %r42;
	ld.global.u32 	%r45, [%rd18+-20];
	add.s32 	%r46, %r45, %r44;
	ld.global.u32 	%r47, [%rd18+-16];
	add.s32 	%r48, %r47, %r46;
	ld.global.u32 	%r49, [%rd18+-12];
	add.s32 	%r50, %r49, %r48;
	ld.global.u32 	%r51, [%rd18+-8];
	add.s32 	%r52, %r51, %r50;
	ld.global.u32 	%r53, [%rd18+-4];
	add.s32 	%r54, %r53, %r52;
	ld.global.u32 	%r55, [%rd18];
	add.s32 	%r56, %r55, %r54;
	ld.global.u32 	%r57, [%rd18+4];
	add.s32 	%r58, %r57, %r56;
	ld.global.u32 	%r59, [%rd18+8];
	add.s32 	%r60, %r59, %r58;
	ld.global.u32 	%r61, [%rd18+12];
	add.s32 	%r62, %r61, %r60;
	ld.global.u32 	%r63, [%rd18+16];
	add.s32 	%r64, %r63, %r62;
	ld.global.u32 	%r65, [%rd18+20];
	add.s32 	%r66, %r65, %r64;
	ld.global.u32 	%r67, [%rd18+24];
	add.s32 	%r68, %r67, %r66;
	ld.global.u32 	%r69, [%rd18+28];
	add.s32 	%r108, %r69, %r68;
	add.s32 	%r95, %r95, 16;
	add.s64 	%rd18, %rd18, 64;
	setp.ne.s32 	%p4, %r95, 0;
	@%p4 bra 	$L__BB0_4;
$L__BB0_5:
	setp.eq.s32 	%p5, %r3, 0;
	@%p5 bra 	$L__BB0_14;
	and.b32  	%r13, %r2, 7;
	setp.lt.u32 	%p6, %r3, 8;
	@%p6 bra 	$L__BB0_8;
	mul.wide.u32 	%rd10, %r101, 4;
	add.s64 	%rd11, %rd1, %rd10;
	ld.global.u32 	%r71, [%rd11];
	add.s32 	%r72, %r71, %r108;
	ld.global.u32 	%r73, [%rd11+4];
	add.s32 	%r74, %r73, %r72;
	ld.global.u32 	%r75, [%rd11+8];
	add.s32 	%r76, %r75, %r74;
	ld.global.u32 	%r77, [%rd11+12];
	add.s32 	%r78, %r77, %r76;
	ld.global.u32 	%r79, [%rd11+16];
	add.s32 	%r80, %r79, %r78;
	ld.global.u32 	%r81, [%rd11+20];
	add.s32 	%r82, %r81, %r80;
	ld.global.u32 	%r83, [%rd11+24];
	add.s32 	%r84, %r83, %r82;
	ld.global.u32 	%r85, [%rd11+28];
	add.s32 	%r108, %r85, %r84;
	add.s32 	%r101, %r101, 8;
$L__BB0_8:
	setp.eq.s32 	%p7, %r13, 0;
	@%p7 bra 	$L__BB0_14;
	and.b32  	%r19, %r2, 3;
	setp.lt.u32 	%p8, %r13, 4;
	@%p8 bra 	$L__BB0_11;
	mul.wide.u32 	%rd12, %r101, 4;
	add.s64 	%rd13, %rd1, %rd12;
	ld.global.u32 	%r87, [%rd13];
	add.s32 	%r88, %r87, %r108;
	ld.global.u32 	%r89, [%rd13+4];
	add.s32 	%r90, %r89, %r88;
	ld.global.u32 	%r91, [%rd13+8];
	add.s32 	%r92, %r91, %r90;
	ld.global.u32 	%r93, [%rd13+12];
	add.s32 	%r108, %r93, %r92;
	add.s32 	%r101, %r101, 4;
$L__BB0_11:
	setp.eq.s32 	%p9, %r19, 0;
	@%p9 bra 	$L__BB0_14;
	mul.wide.u32 	%rd14, %r101, 4;
	add.s64 	%rd19, %rd1, %rd14;
	neg.s32 	%r106, %r19;
$L__BB0_13:
	.pragma "nounroll";
	ld.global.u32 	%r94, [%rd19];
	add.s32 	%r108, %r94, %r108;
	add.s64 	%rd19, %rd19, 4;
	add.s32 	%r106, %r106, 1;
	setp.ne.s32 	%p10, %r106, 0;
	@%p10 bra 	$L__BB0_13;
$L__BB0_14:
	cvta.to.global.u64 	%rd15, %rd8;
	mul.wide.s32 	%rd16, %r1, 4;
	add.s64 	%rd17, %rd15, %rd16;
	st.global.u32 	[%rd17], %r108;
$L__BB0_15:
	ret;

}


// ===== COMPILED SASS (sm_100) =====

	.target	sm_100

	.elftype	@"ET_EXEC"


//--------------------- .note.nv.tkinfo           --------------------------
	.section	.note.nv.tkinfo,"",@"SHT_NOTE"
	.sectionflags	@"SHF_NOTE_NV_TKINFO"
	.tkinfo
        /*0018*/ 	.word	0x00000002
        /*0030*/ 	.string	""
        /*0030*/ 	.string	"ptxas"
        /*0030*/ 	.string	"Cuda compilation tools, release 13.0, V13.0.88"
        /*0030*/ 	.string	"Build cuda_13.0.r13.0/compiler.36424714_0"
        /*0030*/ 	.string	"-arch sm_100 -m 64 "



//--------------------- .note.nv.cuinfo           --------------------------
	.section	.note.nv.cuinfo,"",@"SHT_NOTE"
	.sectionflags	@"SHF_NOTE_NV_CUINFO"
        /*0018*/ 	.short	0x0002
        /*001a*/ 	.short	0x0064
        /*001c*/ 	.short	0x0082
	.zero		2


//--------------------- .nv.info                  --------------------------
	.section	.nv.info,"",@"SHT_CUDA_INFO"
	.align	4


	//----- nvinfo : EIATTR_REGCOUNT
	.align		4
        /*0000*/ 	.byte	0x04, 0x2f
        /*0002*/ 	.short	(.L_1 - .L_0)
	.align		4
.L_0:
        /*0004*/ 	.word	index@(_Z16naive_prefix_sumPiS_i)
        /*0008*/ 	.word	0x0000001b


	//----- nvinfo : EIATTR_FRAME_SIZE
	.align		4
.L_1:
        /*000c*/ 	.byte	0x04, 0x11
        /*000e*/ 	.short	(.L_3 - .L_2)
	.align		4
.L_2:
        /*0010*/ 	.word	index@(_Z16naive_prefix_sumPiS_i)
        /*0014*/ 	.word	0x00000000


	//----- nvinfo : EIATTR_MIN_STACK_SIZE
	.align		4
.L_3:
        /*0018*/ 	.byte	0x04, 0x12
        /*001a*/ 	.short	(.L_5 - .L_4)
	.align		4
.L_4:
        /*001c*/ 	.word	index@(_Z16naive_prefix_sumPiS_i)
        /*0020*/ 	.word	0x00000000
.L_5:


//--------------------- .nv.compat                --------------------------
	.section	.nv.compat,"",@"SHT_CUDA_COMPAT_INFO"
	.align	4
        /*0000*/ 	.byte	0x02, 0x09, 0x00, 0x00, 0x02, 0x02, 0x01, 0x00, 0x02, 0x05, 0x05, 0x00, 0x03, 0x07, 0x01, 0x01
        /*0010*/ 	.byte	0x02, 0x03, 0x00, 0x00, 0x02, 0x06, 0x01, 0x00, 0x04, 0x0b, 0x08, 0x00, 0x09, 0x00, 0x00, 0x00
        /*0020*/ 	.byte	0x00, 0x00, 0x00, 0x00


//--------------------- .nv.info._Z16naive_prefix_sumPiS_i --------------------------
	.section	.nv.info._Z16naive_prefix_sumPiS_i,"",@"SHT_CUDA_INFO"
	.sectionflags	@""
	.align	4


	//----- nvinfo : EIATTR_CUDA_API_VERSION
	.align		4
        /*0000*/ 	.byte	0x04, 0x37
        /*0002*/ 	.short	(.L_7 - .L_6)
.L_6:
        /*0004*/ 	.word	0x00000082


	//----- nvinfo : EIATTR_KPARAM_INFO
	.align		4
.L_7:
        /*0008*/ 	.byte	0x04, 0x17
        /*000a*/ 	.short	(.L_9 - .L_8)
.L_8:
        /*000c*/ 	.word	0x00000000
        /*0010*/ 	.short	0x0002
        /*0012*/ 	.short	0x0010
        /*0014*/ 	.byte	0x00, 0xf0, 0x11, 0x00


	//----- nvinfo : EIATTR_KPARAM_INFO
	.align		4
.L_9:
        /*0018*/ 	.byte	0x04, 0x17
        /*001a*/ 	.short	(.L_11 - .L_10)
.L_10:
        /*001c*/ 	.word	0x00000000
        /*0020*/ 	.short	0x0001
        /*0022*/ 	.short	0x0008
        /*0024*/ 	.byte	0x00, 0xf5, 0x21, 0x00


	//----- nvinfo : EIATTR_KPARAM_INFO
	.align		4
.L_11:
        /*0028*/ 	.byte	0x04, 0x17
        /*002a*/ 	.short	(.L_13 - .L_12)
.L_12:
        /*002c*/ 	.word	0x00000000
        /*0030*/ 	.short	0x0000
        /*0032*/ 	.short	0x0000
        /*0034*/ 	.byte	0x00, 0xf5, 0x21, 0x00


	//----- nvinfo : EIATTR_SPARSE_MMA_MASK
	.align		4
.L_13:
        /*0038*/ 	.byte	0x03, 0x50
        /*003a*/ 	.short	0x0000


	//----- nvinfo : EIATTR_MAXREG_COUNT
	.align		4
        /*003c*/ 	.byte	0x03, 0x1b
        /*003e*/ 	.short	0x00ff


	//----- nvinfo : EIATTR_MERCURY_ISA_VERSION
	.align		4
        /*0040*/ 	.byte	0x03, 0x5f
        /*0042*/ 	.short	0x0101


	//----- nvinfo : EIATTR_VRC_CTA_INIT_COUNT
	.align		4
        /*0044*/ 	.byte	0x02, 0x4a
	.zero		1
	.zero		1


	//----- nvinfo : EIATTR_EXIT_INSTR_OFFSETS
	.align		4
        /*0048*/ 	.byte	0x04, 0x1c
        /*004a*/ 	.short	(.L_15 - .L_14)


	//   ....[0]....
.L_14:
        /*004c*/ 	.word	0x00000070


	//   ....[1]....
        /*0050*/ 	.word	0x00000710


	//----- nvinfo : EIATTR_CRS_STACK_SIZE
	.align		4
.L_15:
        /*0054*/ 	.byte	0x04, 0x1e
        /*0056*/ 	.short	(.L_17 - .L_16)
.L_16:
        /*0058*/ 	.word	0x00000000


	//----- nvinfo : EIATTR_CBANK_PARAM_SIZE
	.align		4
.L_17:
        /*005c*/ 	.byte	0x03, 0x19
        /*005e*/ 	.short	0x0014


	//----- nvinfo : EIATTR_PARAM_CBANK
	.align		4
        /*0060*/ 	.byte	0x04, 0x0a
        /*0062*/ 	.short	(.L_19 - .L_18)
	.align		4
.L_18:
        /*0064*/ 	.word	index@(.nv.constant0._Z16naive_prefix_sumPiS_i)
        /*0068*/ 	.short	0x0380
        /*006a*/ 	.short	0x0014


	//----- nvinfo : EIATTR_SW_WAR
	.align		4
.L_19:
        /*006c*/ 	.byte	0x04, 0x36
        /*006e*/ 	.short	(.L_21 - .L_20)
.L_20:
        /*0070*/ 	.word	0x00000008
.L_21:


//--------------------- .nv.callgraph             --------------------------
	.section	.nv.callgraph,"",@"SHT_CUDA_CALLGRAPH"
	.align	4
	.sectionentsize	8
	.align		4
        /*0000*/ 	.word	0x00000000
	.align		4
        /*0004*/ 	.word	0xffffffff
	.align		4
        /*0008*/ 	.word	0x00000000
	.align		4
        /*000c*/ 	.word	0xfffffffe
	.align		4
        /*0010*/ 	.word	0x00000000
	.align		4
        /*0014*/ 	.word	0xfffffffd
	.align		4
        /*0018*/ 	.word	0x00000000
	.align		4
        /*001c*/ 	.word	0xfffffffc


//--------------------- .text._Z16naive_prefix_sumPiS_i --------------------------
	.section	.text._Z16naive_prefix_sumPiS_i,"ax",@progbits
	.align	128
        .global         _Z16naive_prefix_sumPiS_i
        .type           _Z16naive_prefix_sumPiS_i,@function
        .size           _Z16naive_prefix_sumPiS_i,(.L_x_11 - _Z16naive_prefix_sumPiS_i)
        .other          _Z16naive_prefix_sumPiS_i,@"STO_CUDA_ENTRY STV_DEFAULT"
_Z16naive_prefix_sumPiS_i:
.text._Z16naive_prefix_sumPiS_i:
[----:B------:R-:W-:Y:S01]  /*0000*/  LDC R1, c[0x0][0x37c] ;  /* 0x0000df00ff017b82 */ /* 0x000fe20000000800 */
[----:B------:R-:W0:Y:S07]  /*0010*/  S2R R2, SR_TID.X ;  /* 0x0000000000027919 */ /* 0x000e2e0000002100 */
[----:B------:R-:W0:Y:S01]  /*0020*/  S2UR UR4, SR_CTAID.X ;  /* 0x00000000000479c3 */ /* 0x000e220000002500 */
[----:B------:R-:W1:Y:S07]  /*0030*/  LDCU UR5, c[0x0][0x390] ;  /* 0x00007200ff0577ac */ /* 0x000e6e0008000800 */
[----:B------:R-:W0:Y:S02]  /*0040*/  LDC R3, c[0x0][0x360] ;  /* 0x0000d800ff037b82 */ /* 0x000e240000000800 */
[----:B0-----:R-:W-:-:S05]  /*0050*/  IMAD R2, R3, UR4, R2 ;  /* 0x0000000403027c24 */ /* 0x001fca000f8e0202 */
[----:B-1----:R-:W-:-:S13]  /*0060*/  ISETP.GE.AND P0, PT, R2, UR5, PT ;  /* 0x0000000502007c0c */ /* 0x002fda000bf06270 */
[----:B------:R-:W-:Y:S05]  /*0070*/  @P0 EXIT ;  /* 0x000000000000094d */ /* 0x000fea0003800000 */
[----:B------:R-:W-:Y:S01]  /*0080*/  ISETP.GE.AND P0, PT, R2, RZ, PT ;  /* 0x000000ff0200720c */ /* 0x000fe20003f06270 */
[----:B------:R-:W0:Y:S01]  /*0090*/  LDCU.64 UR6, c[0x0][0x358] ;  /* 0x00006b00ff0677ac */ /* 0x000e220008000a00 */
[----:B------:R-:W-:Y:S01]  /*00a0*/  BSSY.RECONVERGENT B0, `(.L_x_0) ;  /* 0x0000063000007945 */ /* 0x000fe20003800200 */
[----:B------:R-:W-:-:S10]  /*00b0*/  IMAD.MOV.U32 R0, RZ, RZ, RZ ;  /* 0x000000ffff007224 */ /* 0x000fd400078e00ff */
[----:B------:R-:W-:Y:S05]  /*00c0*/  @!P0 BRA `(.L_x_1) ;  /* 0x0000000400808947 */ /* 0x000fea0003800000 */
[C---:B------:R-:W-:Y:S01]  /*00d0*/  ISETP.GE.U32.AND P1, PT, R2.reuse, 0xf, PT ;  /* 0x0000000f0200780c */ /* 0x040fe20003f26070 */
[----:B------:R-:W-:Y:S01]  /*00e0*/  VIADD R6, R2, 0x1 ;  /* 0x0000000102067836 */ /* 0x000fe20000000000 */
[----:B------:R-:W-:Y:S01]  /*00f0*/  BSSY.RECONVERGENT B1, `(.L_x_2) ;  /* 0x000002c000017945 */ /* 0x000fe20003800200 */
[----:B------:R-:W-:Y:S02]  /*0100*/  IMAD.MOV.U32 R3, RZ, RZ, RZ ;  /* 0x000000ffff037224 */ /* 0x000fe400078e00ff */
[----:B------:R-:W-:Y:S01]  /*0110*/  IMAD.MOV.U32 R0, RZ, RZ, RZ ;  /* 0x000000ffff007224 */ /* 0x000fe200078e00ff */
[----:B------:R-:W-:-:S04]  /*0120*/  LOP3.LUT R24, R6, 0xf, RZ, 0xc0, !PT ;  /* 0x0000000f06187812 */ /* 0x000fc800078ec0ff */
[----:B------:R-:W-:-:S03]  /*0130*/  ISETP.NE.AND P0, PT, R24, RZ, PT ;  /* 0x000000ff1800720c */ /* 0x000fc60003f05270 */
[----:B------:R-:W-:Y:S10]  /*0140*/  @!P1 BRA `(.L_x_3) ;  /* 0x0000000000989947 */ /* 0x000ff40003800000 */
[----:B------:R-:W1:Y:S01]  /*0150*/  LDCU.64 UR4, c[0x0][0x380] ;  /* 0x00007000ff0477ac */ /* 0x000e620008000a00 */
[----:B------:R-:W-:Y:S01]  /*0160*/  LOP3.LUT R3, R6, 0x7ffffff0, RZ, 0xc0, !PT ;  /* 0x7ffffff006037812 */ /* 0x000fe200078ec0ff */
[----:B------:R-:W-:-:S04]  /*0170*/  IMAD.MOV.U32 R0, RZ, RZ, RZ ;  /* 0x000000ffff007224 */ /* 0x000fc800078e00ff */
[----:B------:R-:W-:Y:S01]  /*0180*/  IMAD.MOV R7, RZ, RZ, -R3 ;  /* 0x000000ffff077224 */ /* 0x000fe200078e0a03 */
[----:B-1----:R-:W-:-:S04]  /*0190*/  UIADD3 UR4, UP0, UPT, UR4, 0x20, URZ ;  /* 0x0000002004047890 */ /* 0x002fc8000ff1e0ff */
[----:B------:R-:W-:Y:S02]  /*01a0*/  UIADD3.X UR5, UPT, UPT, URZ, UR5, URZ, UP0, !UPT ;  /* 0x00000005ff057290 */ /* 0x000fe400087fe4ff */
[----:B------:R-:W-:-:S04]  /*01b0*/  IMAD.U32 R13, RZ, RZ, UR4 ;  /* 0x00000004ff0d7e24 */ /* 0x000fc8000f8e00ff */
[----:B------:R-:W-:-:S07]  /*01c0*/  IMAD.U32 R5, RZ, RZ, UR5 ;  /* 0x00000005ff057e24 */ /* 0x000fce000f8e00ff */
.L_x_4:
[----:B------:R-:W-:-:S05]  /*01d0*/  IMAD.MOV.U32 R4, RZ, RZ, R13 ;  /* 0x000000ffff047224 */ /* 0x000fca00078e000d */
[----:B0-----:R-:W2:Y:S04]  /*01e0*/  LDG.E R13, desc[UR6][R4.64+-0x20] ;  /* 0xffffe006040d7981 */ /* 0x001ea8000c1e1900 */
[----:B------:R-:W2:Y:S04]  /*01f0*/  LDG.E R12, desc[UR6][R4.64+-0x1c] ;  /* 0xffffe406040c7981 */ /* 0x000ea8000c1e1900 */
[----:B------:R-:W3:Y:S04]  /*0200*/  LDG.E R15, desc[UR6][R4.64+-0x18] ;  /* 0xffffe806040f7981 */ /* 0x000ee8000c1e1900 */
[----:B------:R-:W3:Y:S04]  /*0210*/  LDG.E R14, desc[UR6][R4.64+-0x14] ;  /* 0xffffec06040e7981 */ /* 0x000ee8000c1e1900 */
[----:B------:R-:W4:Y:S04]  /*0220*/  LDG.E R17, desc[UR6][R4.64+-0x10] ;  /* 0xfffff00604117981 */ /* 0x000f28000c1e1900 */
[----:B------:R-:W4:Y:S04]  /*0230*/  LDG.E R16, desc[UR6][R4.64+-0xc] ;  /* 0xfffff40604107981 */ /* 0x000f28000c1e1900 */
[----:B------:R-:W5:Y:S04]  /*0240*/  LDG.E R19, desc[UR6][R4.64+-0x8] ;  /* 0xfffff80604137981 */ /* 0x000f68000c1e1900 */
        /* <DEDUP_REMOVED lines=8> */
[----:B------:R0:W5:Y:S01]  /*02d0*/  LDG.E R8, desc[UR6][R4.64+0x1c] ;  /* 0x00001c0604087981 */ /* 0x000162000c1e1900 */
[----:B------:R-:W-:-:S05]  /*02e0*/  VIADD R7, R7, 0x10 ;  /* 0x0000001007077836 */ /* 0x000fca0000000000 */
[----:B------:R-:W-:Y:S02]  /*02f0*/  ISETP.NE.AND P1, PT, R7, RZ, PT ;  /* 0x000000ff0700720c */ /* 0x000fe40003f25270 */
[----:B--2---:R-:W-:Y:S02]  /*0300*/  IADD3 R12, PT, PT, R12, R13, R0 ;  /* 0x0000000d0c0c7210 */ /* 0x004fe40007ffe000 */
[----:B------:R-:W-:-:S05]  /*0310*/  IADD3 R13, P2, PT, R4, 0x40, RZ ;  /* 0x00000040040d7810 */ /* 0x000fca0007f5e0ff */
[----:B0-----:R-:W-:Y:S01]  /*0320*/  IMAD.X R5, RZ, RZ, R5, P2 ;  /* 0x000000ffff057224 */ /* 0x001fe200010e0605 */
[----:B---3--:R-:W-:-:S04]  /*0330*/  IADD3 R12, PT, PT, R14, R15, R12 ;  /* 0x0000000f0e0c7210 */ /* 0x008fc80007ffe00c */
[----:B----4-:R-:W-:-:S04]  /*0340*/  IADD3 R12, PT, PT, R16, R17, R12 ;  /* 0x00000011100c7210 */ /* 0x010fc80007ffe00c */
[----:B-----5:R-:W-:-:S04]  /*0350*/  IADD3 R12, PT, PT, R18, R19, R12 ;  /* 0x00000013120c7210 */ /* 0x020fc80007ffe00c */
[----:B------:R-:W-:-:S04]  /*0360*/  IADD3 R12, PT, PT, R20, R21, R12 ;  /* 0x00000015140c7210 */ /* 0x000fc80007ffe00c */
[----:B------:R-:W-:-:S04]  /*0370*/  IADD3 R12, PT, PT, R22, R23, R12 ;  /* 0x00000017160c7210 */ /* 0x000fc80007ffe00c */
[----:B------:R-:W-:-:S04]  /*0380*/  IADD3 R10, PT, PT, R10, R11, R12 ;  /* 0x0000000b0a0a7210 */ /* 0x000fc80007ffe00c */
[----:B------:R-:W-:Y:S01]  /*0390*/  IADD3 R0, PT, PT, R8, R9, R10 ;  /* 0x0000000908007210 */ /* 0x000fe20007ffe00a */
[----:B------:R-:W-:Y:S06]  /*03a0*/  @P1 BRA `(.L_x_4) ;  /* 0xfffffffc00881947 */ /* 0x000fec000383ffff */
.L_x_3:
[----:B0-----:R-:W-:Y:S05]  /*03b0*/  BSYNC.RECONVERGENT B1 ;  /* 0x0000000000017941 */ /* 0x001fea0003800200 */
.L_x_2:
[----:B------:R-:W-:Y:S05]  /*03c0*/  @!P0 BRA `(.L_x_1) ;  /* 0x0000000000c08947 */ /* 0x000fea0003800000 */
[----:B------:R-:W-:Y:S01]  /*03d0*/  ISETP.GE.U32.AND P0, PT, R24, 0x8, PT ;  /* 0x000000081800780c */ /* 0x000fe20003f06070 */
[----:B------:R-:W-:Y:S01]  /*03e0*/  BSSY.RECONVERGENT B1, `(.L_x_5) ;  /* 0x0000013000017945 */ /* 0x000fe20003800200 */
[----:B------:R-:W-:-:S04]  /*03f0*/  LOP3.LUT R15, R6, 0x7, RZ, 0xc0, !PT ;  /* 0x00000007060f7812 */ /* 0x000fc800078ec0ff */
[----:B------:R-:W-:-:S07]  /*0400*/  ISETP.NE.AND P1, PT, R15, RZ, PT ;  /* 0x000000ff0f00720c */ /* 0x000fce0003f25270 */
[----:B------:R-:W-:Y:S06]  /*0410*/  @!P0 BRA `(.L_x_6) ;  /* 0x00000000003c8947 */ /* 0x000fec0003800000 */
[----:B------:R-:W0:Y:S02]  /*0420*/  LDC.64 R4, c[0x0][0x380] ;  /* 0x0000e000ff047b82 */ /* 0x000e240000000a00 */
[----:B0-----:R-:W-:-:S05]  /*0430*/  IMAD.WIDE.U32 R4, R3, 0x4, R4 ;  /* 0x0000000403047825 */ /* 0x001fca00078e0004 */
[----:B------:R-:W2:Y:S04]  /*0440*/  LDG.E R7, desc[UR6][R4.64] ;  /* 0x0000000604077981 */ /* 0x000ea8000c1e1900 */
[----:B------:R-:W2:Y:S04]  /*0450*/  LDG.E R8, desc[UR6][R4.64+0x4] ;  /* 0x0000040604087981 */ /* 0x000ea8000c1e1900 */
[----:B------:R-:W3:Y:S04]  /*0460*/  LDG.E R10, desc[UR6][R4.64+0x8] ;  /* 0x00000806040a7981 */ /* 0x000ee8000c1e1900 */
[----:B------:R-:W3:Y:S04]  /*0470*/  LDG.E R9, desc[UR6][R4.64+0xc] ;  /* 0x00000c0604097981 */ /* 0x000ee8000c1e1900 */
[----:B------:R-:W4:Y:S04]  /*0480*/  LDG.E R12, desc[UR6][R4.64+0x10] ;  /* 0x00001006040c7981 */ /* 0x000f28000c1e1900 */
[----:B------:R-:W4:Y:S04]  /*0490*/  LDG.E R11, desc[UR6][R4.64+0x14] ;  /* 0x00001406040b7981 */ /* 0x000f28000c1e1900 */
[----:B------:R-:W5:Y:S04]  /*04a0*/  LDG.E R14, desc[UR6][R4.64+0x18] ;  /* 0x00001806040e7981 */ /* 0x000f68000c1e1900 */
[----:B------:R-:W5:Y:S01]  /*04b0*/  LDG.E R13, desc[UR6][R4.64+0x1c] ;  /* 0x00001c06040d7981 */ /* 0x000f62000c1e1900 */
[----:B------:R-:W-:Y:S01]  /*04c0*/  VIADD R3, R3, 0x8 ;  /* 0x0000000803037836 */ /* 0x000fe20000000000 */
[----:B--2---:R-:W-:-:S04]  /*04d0*/  IADD3 R7, PT, PT, R8, R7, R0 ;  /* 0x0000000708077210 */ /* 0x004fc80007ffe000 */
[----:B---3--:R-:W-:-:S04]  /*04e0*/  IADD3 R7, PT, PT, R9, R10, R7 ;  /* 0x0000000a09077210 */ /* 0x008fc80007ffe007 */
[----:B----4-:R-:W-:-:S04]  /*04f0*/  IADD3 R7, PT, PT, R11, R12, R7 ;  /* 0x0000000c0b077210 */ /* 0x010fc80007ffe007 */
[----:B-----5:R-:W-:-:S07]  /*0500*/  IADD3 R0, PT, PT, R13, R14, R7 ;  /* 0x0000000e0d007210 */ /* 0x020fce0007ffe007 */
.L_x_6:
[----:B------:R-:W-:Y:S05]  /*0510*/  BSYNC.RECONVERGENT B1 ;  /* 0x0000000000017941 */ /* 0x000fea0003800200 */
.L_x_5:
        /* <DEDUP_REMOVED lines=11> */
[----:B------:R-:W3:Y:S01]  /*05d0*/  LDG.E R10, desc[UR6][R4.64+0xc] ;  /* 0x00000c06040a7981 */ /* 0x000ee2000c1e1900 */
[----:B------:R-:W-:Y:S01]  /*05e0*/  VIADD R3, R3, 0x4 ;  /* 0x0000000403037836 */ /* 0x000fe20000000000 */
[----:B--2---:R-:W-:-:S04]  /*05f0*/  IADD3 R0, PT, PT, R8, R7, R0 ;  /* 0x0000000708007210 */ /* 0x004fc80007ffe000 */
[----:B---3--:R-:W-:-:S07]  /*0600*/  IADD3 R0, PT, PT, R10, R9, R0 ;  /* 0x000000090a007210 */ /* 0x008fce0007ffe000 */
.L_x_8:
[----:B------:R-:W-:Y:S05]  /*0610*/  BSYNC.RECONVERGENT B1 ;  /* 0x0000000000017941 */ /* 0x000fea0003800200 */
.L_x_7:
[----:B------:R-:W-:Y:S05]  /*0620*/  @!P1 BRA `(.L_x_1) ;  /* 0x0000000000289947 */ /* 0x000fea0003800000 */
[----:B------:R-:W0:Y:S01]  /*0630*/  LDC.64 R4, c[0x0][0x380] ;  /* 0x0000e000ff047b82 */ /* 0x000e220000000a00 */
[----:B------:R-:W-:Y:S02]  /*0640*/  IMAD.MOV R6, RZ, RZ, -R6 ;  /* 0x000000ffff067224 */ /* 0x000fe400078e0a06 */
[----:B0-----:R-:W-:-:S07]  /*0650*/  IMAD.WIDE.U32 R4, R3, 0x4, R4 ;  /* 0x0000000403047825 */ /* 0x001fce00078e0004 */
.L_x_9:
[----:B------:R0:W2:Y:S01]  /*0660*/  LDG.E R3, desc[UR6][R4.64] ;  /* 0x0000000604037981 */ /* 0x0000a2000c1e1900 */
[----:B------:R-:W-:-:S05]  /*0670*/  VIADD R6, R6, 0x1 ;  /* 0x0000000106067836 */ /* 0x000fca0000000000 */
[----:B------:R-:W-:Y:S02]  /*0680*/  ISETP.NE.AND P0, PT, R6, RZ, PT ;  /* 0x000000ff0600720c */ /* 0x000fe40003f05270 */
[----:B0-----:R-:W-:-:S05]  /*0690*/  IADD3 R4, P1, PT, R4, 0x4, RZ ;  /* 0x0000000404047810 */ /* 0x001fca0007f3e0ff */
[----:B------:R-:W-:Y:S02]  /*06a0*/  IMAD.X R5, RZ, RZ, R5, P1 ;  /* 0x000000ffff057224 */ /* 0x000fe400008e0605 */
[----:B--2---:R-:W-:-:S04]  /*06b0*/  IMAD.IADD R0, R3, 0x1, R0 ;  /* 0x0000000103007824 */ /* 0x004fc800078e0200 */
[----:B------:R-:W-:Y:S05]  /*06c0*/  @P0 BRA `(.L_x_9) ;  /* 0xfffffffc00e40947 */ /* 0x000fea000383ffff */
.L_x_1:
[----:B0-----:R-:W-:Y:S05]  /*06d0*/  BSYNC.RECONVERGENT B0 ;  /* 0x0000000000007941 */ /* 0x001fea0003800200 */
.L_x_0:
[----:B------:R-:W0:Y:S02]  /*06e0*/  LDC.64 R4, c[0x0][0x388] ;  /* 0x0000e200ff047b82 */ /* 0x000e240000000a00 */
[----:B0-----:R-:W-:-:S05]  /*06f0*/  IMAD.WIDE R2, R2, 0x4, R4 ;  /* 0x0000000402027825 */ /* 0x001fca00078e0204 */
[----:B------:R-:W-:Y:S01]  /*0700*/  STG.E desc[UR6][R2.64], R0 ;  /* 0x0000000002007986 */ /* 0x000fe2000c101906 */
[----:B------:R-:W-:Y:S05]  /*0710*/  EXIT ;  /* 0x000000000000794d */ /* 0x000fea0003800000 */
.L_x_10:
[----:B------:R-:W-:-:S00]  /*0720*/  BRA `(.L_x_10) ;  /* 0xfffffffc00fc7947 */ /* 0x000fc0000383ffff */
[----:B------:R-:W-:-:S00]  /*0730*/  NOP ;  /* 0x0000000000007918 */ /* 0x000fc00000000000 */
        /* <DEDUP_REMOVED lines=12> */
.L_x_11:


//--------------------- .nv.shared.reserved.0     --------------------------
	.section	.nv.shared.reserved.0,"aw",@nobits
	.weak		__nv_reservedSMEM_offset_0_alias
	.size		__nv_reservedSMEM_offset_0_alias, 0, 64
	.other		__nv_reservedSMEM_offset_0_alias,@"STO_CUDA_RESERVED_SHARED STV_DEFAULT"
__nv_reservedSMEM_offset_0_alias:
	.zero		0
	.zero		64


//--------------------- .nv.constant0._Z16naive_prefix_sumPiS_i --------------------------
	.section	.nv.constant0._Z16naive_prefix_sumPiS_i,"a",@progbits
	.sectionflags	@""
	.align	4
.nv.constant0._Z16naive_prefix_sumPiS_i:
	.zero		916


//--------------------- SYMBOLS --------------------------

	.type		.nv.reservedSmem.offset0,@object
	.size		.nv.reservedSmem.offset0,0x4
